//
// Generated by NVIDIA NVVM Compiler
//
// Compiler Build ID: CL-36424714
// Cuda compilation tools, release 13.0, V13.0.88
// Based on NVVM 20.0.0
//

.version 9.0
.target sm_100
.address_size 64

	// .globl	_Z13simulate_roomPf

.visible .entry _Z13simulate_roomPf(
	.param .u64 .ptr .align 1 _Z13simulate_roomPf_param_0
)
{
	.reg .pred 	%p<9>;
	.reg .b16 	%rs<6>;
	.reg .b32 	%r<20>;
	.reg .b32 	%f<44>;
	.reg .b64 	%rd<15>;

	ld.param.u64 	%rd6, [_Z13simulate_roomPf_param_0];
	cvta.to.global.u64 	%rd7, %rd6;
	mov.u32 	%r4, %tid.x;
	mov.u32 	%r5, %ctaid.x;
	mad.lo.s32 	%r6, %r5, 10, %r4;
	mul.hi.s32 	%r7, %r6, 1717986919;
	shr.u32 	%r8, %r7, 31;
	shr.s32 	%r9, %r7, 2;
	add.s32 	%r10, %r9, %r8;
	mul.lo.s32 	%r11, %r10, 10;
	sub.s32 	%r12, %r6, %r11;
	mul.wide.s32 	%rd8, %r6, 4;
	add.s64 	%rd1, %rd7, %rd8;
	ld.global.f32 	%f40, [%rd1];
	add.s32 	%r13, %r6, -10;
	setp.lt.u32 	%p2, %r13, 80;
	add.s32 	%r14, %r12, -1;
	setp.lt.u32 	%p3, %r14, 8;
	and.pred  	%p1, %p2, %p3;
	cvt.u16.u32 	%rs1, %r6;
	mul.lo.s16 	%rs2, %rs1, 205;
	shr.u16 	%rs3, %rs2, 11;
	mul.lo.s16 	%rs4, %rs3, 10;
	sub.s16 	%rs5, %rs1, %rs4;
	cvt.u32.u16 	%r15, %rs5;
	and.b32  	%r16, %r15, 255;
	sub.s32 	%r17, %r6, %r16;
	cvt.s64.s32 	%rd9, %r17;
	cvt.s64.s32 	%rd10, %r12;
	add.s64 	%rd11, %rd10, %rd9;
	shl.b64 	%rd12, %rd11, 2;
	add.s64 	%rd3, %rd7, %rd12;
	mul.wide.u32 	%rd13, %r6, 4;
	add.s64 	%rd4, %rd7, %rd13;
	add.s32 	%r18, %r6, -1;
	mul.wide.u32 	%rd14, %r18, 4;
	add.s64 	%rd5, %rd7, %rd14;
	mov.b32 	%r19, 0;
	not.pred 	%p4, %p1;
$L__BB0_1:
	@%p4 bra 	$L__BB0_3;
	ld.global.f32 	%f11, [%rd3+-40];
	ld.global.f32 	%f12, [%rd3+40];
	add.f32 	%f13, %f11, %f12;
	ld.global.f32 	%f14, [%rd4+4];
	add.f32 	%f15, %f13, %f14;
	ld.global.f32 	%f16, [%rd5];
	add.f32 	%f17, %f15, %f16;
	mul.f32 	%f40, %f17, 0f3E800000;
$L__BB0_3:
	bar.sync 	0;
	st.global.f32 	[%rd1], %f40;
	bar.sync 	0;
	@%p4 bra 	$L__BB0_5;
	ld.global.f32 	%f18, [%rd3+-40];
	ld.global.f32 	%f19, [%rd3+40];
	add.f32 	%f20, %f18, %f19;
	ld.global.f32 	%f21, [%rd4+4];
	add.f32 	%f22, %f20, %f21;
	ld.global.f32 	%f23, [%rd5];
	add.f32 	%f24, %f22, %f23;
	mul.f32 	%f40, %f24, 0f3E800000;
$L__BB0_5:
	bar.sync 	0;
	st.global.f32 	[%rd1], %f40;
	bar.sync 	0;
	@%p4 bra 	$L__BB0_7;
	ld.global.f32 	%f25, [%rd3+-40];
	ld.global.f32 	%f26, [%rd3+40];
	add.f32 	%f27, %f25, %f26;
	ld.global.f32 	%f28, [%rd4+4];
	add.f32 	%f29, %f27, %f28;
	ld.global.f32 	%f30, [%rd5];
	add.f32 	%f31, %f29, %f30;
	mul.f32 	%f40, %f31, 0f3E800000;
$L__BB0_7:
	bar.sync 	0;
	st.global.f32 	[%rd1], %f40;
	bar.sync 	0;
	@%p4 bra 	$L__BB0_9;
	ld.global.f32 	%f32, [%rd3+-40];
	ld.global.f32 	%f33, [%rd3+40];
	add.f32 	%f34, %f32, %f33;
	ld.global.f32 	%f35, [%rd4+4];
	add.f32 	%f36, %f34, %f35;
	ld.global.f32 	%f37, [%rd5];
	add.f32 	%f38, %f36, %f37;
	mul.f32 	%f40, %f38, 0f3E800000;
$L__BB0_9:
	bar.sync 	0;
	st.global.f32 	[%rd1], %f40;
	bar.sync 	0;
	add.s32 	%r19, %r19, 4;
	setp.ne.s32 	%p8, %r19, 100;
	@%p8 bra 	$L__BB0_1;
	ret;

}


// ===== COMPILED SASS (sm_100) =====

	.target	sm_100

	.elftype	@"ET_EXEC"


//--------------------- .note.nv.tkinfo           --------------------------
	.section	.note.nv.tkinfo,"",@"SHT_NOTE"
	.sectionflags	@"SHF_NOTE_NV_TKINFO"
	.tkinfo
        /*0018*/ 	.word	0x00000002
        /*0030*/ 	.string	""
        /*0030*/ 	.string	"ptxas"
        /*0030*/ 	.string	"Cuda compilation tools, release 13.0, V13.0.88"
        /*0030*/ 	.string	"Build cuda_13.0.r13.0/compiler.36424714_0"
        /*0030*/ 	.string	"-arch sm_100 -m 64 "



//--------------------- .note.nv.cuinfo           --------------------------
	.section	.note.nv.cuinfo,"",@"SHT_NOTE"
	.sectionflags	@"SHF_NOTE_NV_CUINFO"
        /*0018*/ 	.short	0x0002
        /*001a*/ 	.short	0x0064
        /*001c*/ 	.short	0x0082
	.zero		2


//--------------------- .nv.info                  --------------------------
	.section	.nv.info,"",@"SHT_CUDA_INFO"
	.align	4


	//----- nvinfo : EIATTR_REGCOUNT
	.align		4
        /*0000*/ 	.byte	0x04, 0x2f
        /*0002*/ 	.short	(.L_1 - .L_0)
	.align		4
.L_0:
        /*0004*/ 	.word	index@(_Z13simulate_roomPf)
        /*0008*/ 	.word	0x00000014


	//----- nvinfo : EIATTR_FRAME_SIZE
	.align		4
.L_1:
        /*000c*/ 	.byte	0x04, 0x11
        /*000e*/ 	.short	(.L_3 - .L_2)
	.align		4
.L_2:
        /*0010*/ 	.word	index@(_Z13simulate_roomPf)
        /*0014*/ 	.word	0x00000000


	//----- nvinfo : EIATTR_MIN_STACK_SIZE
	.align		4
.L_3:
        /*0018*/ 	.byte	0x04, 0x12
        /*001a*/ 	.short	(.L_5 - .L_4)
	.align		4
.L_4:
        /*001c*/ 	.word	index@(_Z13simulate_roomPf)
        /*0020*/ 	.word	0x00000000
.L_5:


//--------------------- .nv.compat                --------------------------
	.section	.nv.compat,"",@"SHT_CUDA_COMPAT_INFO"
	.align	4
        /*0000*/ 	.byte	0x02, 0x09, 0x00, 0x00, 0x02, 0x02, 0x01, 0x00, 0x02, 0x05, 0x05, 0x00, 0x03, 0x07, 0x01, 0x01
        /*0010*/ 	.byte	0x02, 0x03, 0x00, 0x00, 0x02, 0x06, 0x01, 0x00, 0x04, 0x0b, 0x08, 0x00, 0x09, 0x00, 0x00, 0x00
        /*0020*/ 	.byte	0x00, 0x00, 0x00, 0x00


//--------------------- .nv.info._Z13simulate_roomPf --------------------------
	.section	.nv.info._Z13simulate_roomPf,"",@"SHT_CUDA_INFO"
	.sectionflags	@""
	.align	4


	//----- nvinfo : EIATTR_CUDA_API_VERSION
	.align		4
        /*0000*/ 	.byte	0x04, 0x37
        /*0002*/ 	.short	(.L_7 - .L_6)
.L_6:
        /*0004*/ 	.word	0x00000082


	//----- nvinfo : EIATTR_KPARAM_INFO
	.align		4
.L_7:
        /*0008*/ 	.byte	0x04, 0x17
        /*000a*/ 	.short	(.L_9 - .L_8)
.L_8:
        /*000c*/ 	.word	0x00000000
        /*0010*/ 	.short	0x0000
        /*0012*/ 	.short	0x0000
        /*0014*/ 	.byte	0x00, 0xf5, 0x21, 0x00


	//----- nvinfo : EIATTR_SPARSE_MMA_MASK
	.align		4
.L_9:
        /*0018*/ 	.byte	0x03, 0x50
        /*001a*/ 	.short	0x0000


	//----- nvinfo : EIATTR_MAXREG_COUNT
	.align		4
        /*001c*/ 	.byte	0x03, 0x1b
        /*001e*/ 	.short	0x00ff


	//----- nvinfo : EIATTR_NUM_BARRIERS
	.align		4
        /*0020*/ 	.byte	0x02, 0x4c
        /*0022*/ 	.byte	0x01
	.zero		1


	//----- nvinfo : EIATTR_MERCURY_ISA_VERSION
	.align		4
        /*0024*/ 	.byte	0x03, 0x5f
        /*0026*/ 	.short	0x0101


	//----- nvinfo : EIATTR_VRC_CTA_INIT_COUNT
	.align		4
        /*0028*/ 	.byte	0x02, 0x4a
	.zero		1
	.zero		1


	//----- nvinfo : EIATTR_EXIT_INSTR_OFFSETS
	.align		4
        /*002c*/ 	.byte	0x04, 0x1c
        /*002e*/ 	.short	(.L_11 - .L_10)


	//   ....[0]....
.L_10:
        /*0030*/ 	.word	0x00005990


	//----- nvinfo : EIATTR_CRS_STACK_SIZE
	.align		4
.L_11:
        /*0034*/ 	.byte	0x04, 0x1e
        /*0036*/ 	.short	(.L_13 - .L_12)
.L_12:
        /*0038*/ 	.word	0x00000000


	//----- nvinfo : EIATTR_CBANK_PARAM_SIZE
	.align		4
.L_13:
        /*003c*/ 	.byte	0x03, 0x19
        /*003e*/ 	.short	0x0008


	//----- nvinfo : EIATTR_PARAM_CBANK
	.align		4
        /*0040*/ 	.byte	0x04, 0x0a
        /*0042*/ 	.short	(.L_15 - .L_14)
	.align		4
.L_14:
        /*0044*/ 	.word	index@(.nv.constant0._Z13simulate_roomPf)
        /*0048*/ 	.short	0x0380
        /*004a*/ 	.short	0x0008


	//----- nvinfo : EIATTR_SW_WAR
	.align		4
.L_15:
        /*004c*/ 	.byte	0x04, 0x36
        /*004e*/ 	.short	(.L_17 - .L_16)
.L_16:
        /*0050*/ 	.word	0x00000008
.L_17:


//--------------------- .nv.callgraph             --------------------------
	.section	.nv.callgraph,"",@"SHT_CUDA_CALLGRAPH"
	.align	4
	.sectionentsize	8
	.align		4
        /*0000*/ 	.word	0x00000000
	.align		4
        /*0004*/ 	.word	0xffffffff
	.align		4
        /*0008*/ 	.word	0x00000000
	.align		4
        /*000c*/ 	.word	0xfffffffe
	.align		4
        /*0010*/ 	.word	0x00000000
	.align		4
        /*0014*/ 	.word	0xfffffffd
	.align		4
        /*0018*/ 	.word	0x00000000
	.align		4
        /*001c*/ 	.word	0xfffffffc


//--------------------- .text._Z13simulate_roomPf --------------------------
	.section	.text._Z13simulate_roomPf,"ax",@progbits
	.align	128
        .global         _Z13simulate_roomPf
        .type           _Z13simulate_roomPf,@function
        .size           _Z13simulate_roomPf,(.L_x_199 - _Z13simulate_roomPf)
        .other          _Z13simulate_roomPf,@"STO_CUDA_ENTRY STV_DEFAULT"
_Z13simulate_roomPf:
.text._Z13simulate_roomPf:
[----:B------:R-:W-:Y:S01]  /*0000*/  LDC R1, c[0x0][0x37c] ;  /* 0x0000df00ff017b82 */ /* 0x000fe20000000800 */
[----:B------:R-:W0:Y:S01]  /*0010*/  S2R R11, SR_TID.X ;  /* 0x00000000000b7919 */ /* 0x000e220000002100 */
[----:B------:R-:W1:Y:S06]  /*0020*/  LDCU.64 UR6, c[0x0][0x380] ;  /* 0x00007000ff0677ac */ /* 0x000e6c0008000a00 */
[----:B------:R-:W2:Y:S01]  /*0030*/  LDC.64 R8, c[0x0][0x380] ;  /* 0x0000e000ff087b82 */ /* 0x000ea20000000a00 */
[----:B------:R-:W0:Y:S01]  /*0040*/  S2R R0, SR_CTAID.X ;  /* 0x0000000000007919 */ /* 0x000e220000002500 */
[----:B------:R-:W3:Y:S01]  /*0050*/  LDCU.64 UR4, c[0x0][0x358] ;  /* 0x00006b00ff0477ac */ /* 0x000ee20008000a00 */
[----:B0-----:R-:W-:-:S05]  /*0060*/  IMAD R11, R0, 0xa, R11 ;  /* 0x0000000a000b7824 */ /* 0x001fca00078e020b */
[C---:B------:R-:W-:Y:S02]  /*0070*/  PRMT R0, R11.reuse, 0x9910, RZ ;  /* 0x000099100b007816 */ /* 0x040fe400000000ff */
[C---:B------:R-:W-:Y:S02]  /*0080*/  IADD3 R4, PT, PT, R11.reuse, -0xa, RZ ;  /* 0xfffffff60b047810 */ /* 0x040fe40007ffe0ff */
[----:B------:R-:W-:Y:S01]  /*0090*/  IADD3 R7, PT, PT, R11, -0x1, RZ ;  /* 0xffffffff0b077810 */ /* 0x000fe20007ffe0ff */
[----:B------:R-:W-:-:S05]  /*00a0*/  IMAD R0, R0, 0xcd, RZ ;  /* 0x000000cd00007824 */ /* 0x000fca00078e02ff */
[----:B------:R-:W-:-:S04]  /*00b0*/  LOP3.LUT R0, R0, 0xffff, RZ, 0xc0, !PT ;  /* 0x0000ffff00007812 */ /* 0x000fc800078ec0ff */
[----:B------:R-:W-:-:S04]  /*00c0*/  SHF.R.U32.HI R0, RZ, 0xb, R0 ;  /* 0x0000000bff007819 */ /* 0x000fc80000011600 */
[----:B------:R-:W-:Y:S01]  /*00d0*/  PRMT R2, R0, 0x9910, RZ ;  /* 0x0000991000027816 */ /* 0x000fe200000000ff */
[----:B------:R-:W-:-:S04]  /*00e0*/  IMAD.HI R0, R11, 0x66666667, RZ ;  /* 0x666666670b007827 */ /* 0x000fc800078e02ff */
[----:B------:R-:W-:Y:S01]  /*00f0*/  IMAD R2, R2, 0xa, RZ ;  /* 0x0000000a02027824 */ /* 0x000fe200078e02ff */
[----:B------:R-:W-:-:S04]  /*0100*/  SHF.R.U32.HI R3, RZ, 0x1f, R0 ;  /* 0x0000001fff037819 */ /* 0x000fc80000011600 */
[----:B------:R-:W-:Y:S02]  /*0110*/  IADD3 R2, PT, PT, RZ, -R2, RZ ;  /* 0x80000002ff027210 */ /* 0x000fe40007ffe0ff */
[----:B------:R-:W-:Y:S02]  /*0120*/  LEA.HI.SX32 R0, R0, R3, 0x1e ;  /* 0x0000000300007211 */ /* 0x000fe400078ff2ff */
[----:B------:R-:W-:-:S03]  /*0130*/  PRMT R2, R2, 0x7710, RZ ;  /* 0x0000771002027816 */ /* 0x000fc600000000ff */
[----:B------:R-:W-:Y:S01]  /*0140*/  IMAD R0, R0, -0xa, R11 ;  /* 0xfffffff600007824 */ /* 0x000fe200078e020b */
[----:B------:R-:W-:-:S04]  /*0150*/  IADD3 R2, PT, PT, R11, R2, RZ ;  /* 0x000000020b027210 */ /* 0x000fc80007ffe0ff */
[----:B------:R-:W-:Y:S02]  /*0160*/  IADD3 R3, PT, PT, R0, -0x1, RZ ;  /* 0xffffffff00037810 */ /* 0x000fe40007ffe0ff */
[----:B------:R-:W-:Y:S02]  /*0170*/  LOP3.LUT R2, R2, 0xff, RZ, 0xc0, !PT ;  /* 0x000000ff02027812 */ /* 0x000fe400078ec0ff */
[----:B------:R-:W-:Y:S02]  /*0180*/  ISETP.GE.U32.AND P0, PT, R3, 0x8, PT ;  /* 0x000000080300780c */ /* 0x000fe40003f06070 */
[----:B------:R-:W-:Y:S02]  /*0190*/  IADD3 R3, PT, PT, R11, -R2, RZ ;  /* 0x800000020b037210 */ /* 0x000fe40007ffe0ff */
[----:B------:R-:W-:Y:S02]  /*01a0*/  SHF.R.S32.HI R2, RZ, 0x1f, R0 ;  /* 0x0000001fff027819 */ /* 0x000fe40000011400 */
[----:B------:R-:W-:-:S02]  /*01b0*/  IADD3 R0, P1, PT, R0, R3, RZ ;  /* 0x0000000300007210 */ /* 0x000fc40007f3e0ff */
[----:B------:R-:W-:Y:S01]  /*01c0*/  ISETP.LT.U32.AND P0, PT, R4, 0x50, !P0 ;  /* 0x000000500400780c */ /* 0x000fe20004701070 */
[----:B--2---:R-:W-:Y:S01]  /*01d0*/  IMAD.WIDE.U32 R4, R11, 0x4, R8 ;  /* 0x000000040b047825 */ /* 0x004fe200078e0008 */
[----:B------:R-:W-:Y:S02]  /*01e0*/  LEA.HI.X.SX32 R3, R3, R2, 0x1, P1 ;  /* 0x0000000203037211 */ /* 0x000fe400008f0eff */
[----:B-1----:R-:W-:-:S04]  /*01f0*/  LEA R2, P1, R0, UR6, 0x2 ;  /* 0x0000000600027c11 */ /* 0x002fc8000f8210ff */
[----:B------:R-:W-:Y:S01]  /*0200*/  LEA.HI.X R3, R0, UR7, R3, 0x2, P1 ;  /* 0x0000000700037c11 */ /* 0x000fe200088f1403 */
[----:B------:R-:W-:-:S04]  /*0210*/  IMAD.WIDE.U32 R6, R7, 0x4, R8 ;  /* 0x0000000407067825 */ /* 0x000fc800078e0008 */
[----:B---3--:R-:W2:Y:S04]  /*0220*/  @P0 LDG.E R0, desc[UR4][R2.64+-0x28] ;  /* 0xffffd80402000981 */ /* 0x008ea8000c1e1900 */
[----:B------:R-:W2:Y:S01]  /*0230*/  @P0 LDG.E R13, desc[UR4][R2.64+0x28] ;  /* 0x00002804020d0981 */ /* 0x000ea2000c1e1900 */
[----:B------:R-:W-:-:S03]  /*0240*/  IMAD.WIDE R8, R11, 0x4, R8 ;  /* 0x000000040b087825 */ /* 0x000fc600078e0208 */
[----:B------:R-:W3:Y:S04]  /*0250*/  @P0 LDG.E R15, desc[UR4][R4.64+0x4] ;  /* 0x00000404040f0981 */ /* 0x000ee8000c1e1900 */
[----:B------:R-:W4:Y:S04]  /*0260*/  @P0 LDG.E R17, desc[UR4][R6.64] ;  /* 0x0000000406110981 */ /* 0x000f28000c1e1900 */
[----:B------:R0:W5:Y:S01]  /*0270*/  LDG.E R11, desc[UR4][R8.64] ;  /* 0x00000004080b7981 */ /* 0x000162000c1e1900 */
[----:B------:R-:W-:Y:S01]  /*0280*/  BSSY.RECONVERGENT B0, `(.L_x_0) ;  /* 0x0000011000007945 */ /* 0x000fe20003800200 */
[----:B------:R-:W-:Y:S01]  /*0290*/  BAR.SYNC.DEFER_BLOCKING 0x0 ;  /* 0x0000000000007b1d */ /* 0x000fe20000010000 */
[----:B--2---:R-:W-:-:S04]  /*02a0*/  @P0 FADD R0, R0, R13 ;  /* 0x0000000d00000221 */ /* 0x004fc80000000000 */
[----:B---3--:R-:W-:-:S04]  /*02b0*/  @P0 FADD R0, R0, R15 ;  /* 0x0000000f00000221 */ /* 0x008fc80000000000 */
[----:B----4-:R-:W-:-:S04]  /*02c0*/  @P0 FADD R0, R0, R17 ;  /* 0x0000001100000221 */ /* 0x010fc80000000000 */
[----:B-----5:R-:W-:-:S05]  /*02d0*/  @P0 FMUL R11, R0, 0.25 ;  /* 0x3e800000000b0820 */ /* 0x020fca0000400000 */
[----:B------:R0:W-:Y:S01]  /*02e0*/  STG.E desc[UR4][R8.64], R11 ;  /* 0x0000000b08007986 */ /* 0x0001e2000c101904 */
[----:B------:R-:W-:Y:S06]  /*02f0*/  BAR.SYNC.DEFER_BLOCKING 0x0 ;  /* 0x0000000000007b1d */ /* 0x000fec0000010000 */
[----:B------:R-:W-:Y:S05]  /*0300*/  @!P0 BRA `(.L_x_1) ;  /* 0x0000000000208947 */ /* 0x000fea0003800000 */
[----:B------:R-:W2:Y:S04]  /*0310*/  LDG.E R0, desc[UR4][R2.64+-0x28] ;  /* 0xffffd80402007981 */ /* 0x000ea8000c1e1900 */
[----:B0-----:R-:W2:Y:S04]  /*0320*/  LDG.E R11, desc[UR4][R2.64+0x28] ;  /* 0x00002804020b7981 */ /* 0x001ea8000c1e1900 */
[----:B------:R-:W3:Y:S04]  /*0330*/  LDG.E R13, desc[UR4][R4.64+0x4] ;  /* 0x00000404040d7981 */ /* 0x000ee8000c1e1900 */
[----:B------:R-:W4:Y:S01]  /*0340*/  LDG.E R15, desc[UR4][R6.64] ;  /* 0x00000004060f7981 */ /* 0x000f22000c1e1900 */
[----:B--2---:R-:W-:-:S04]  /*0350*/  FADD R0, R0, R11 ;  /* 0x0000000b00007221 */ /* 0x004fc80000000000 */
[----:B---3--:R-:W-:-:S04]  /*0360*/  FADD R0, R0, R13 ;  /* 0x0000000d00007221 */ /* 0x008fc80000000000 */
[----:B----4-:R-:W-:-:S04]  /*0370*/  FADD R0, R0, R15 ;  /* 0x0000000f00007221 */ /* 0x010fc80000000000 */
[----:B------:R-:W-:-:S07]  /*0380*/  FMUL R11, R0, 0.25 ;  /* 0x3e800000000b7820 */ /* 0x000fce0000400000 */
.L_x_1:
[----:B------:R-:W-:Y:S05]  /*0390*/  BSYNC.RECONVERGENT B0 ;  /* 0x0000000000007941 */ /* 0x000fea0003800200 */
.L_x_0:
[----:B------:R-:W-:Y:S06]  /*03a0*/  BAR.SYNC.DEFER_BLOCKING 0x0 ;  /* 0x0000000000007b1d */ /* 0x000fec0000010000 */
[----:B------:R-:W-:Y:S01]  /*03b0*/  BSSY.RECONVERGENT B0, `(.L_x_2) ;  /* 0x000000c000007945 */ /* 0x000fe20003800200 */
[----:B------:R1:W-:Y:S01]  /*03c0*/  STG.E desc[UR4][R8.64], R11 ;  /* 0x0000000b08007986 */ /* 0x0003e2000c101904 */
[----:B------:R-:W-:Y:S06]  /*03d0*/  BAR.SYNC.DEFER_BLOCKING 0x0 ;  /* 0x0000000000007b1d */ /* 0x000fec0000010000 */
[----:B------:R-:W-:Y:S05]  /*03e0*/  @!P0 BRA `(.L_x_3) ;  /* 0x0000000000208947 */ /* 0x000fea0003800000 */
[----:B------:R-:W2:Y:S04]  /*03f0*/  LDG.E R0, desc[UR4][R2.64+-0x28] ;  /* 0xffffd80402007981 */ /* 0x000ea8000c1e1900 */
[----:B01----:R-:W2:Y:S04]  /*0400*/  LDG.E R11, desc[UR4][R2.64+0x28] ;  /* 0x00002804020b7981 */ /* 0x003ea8000c1e1900 */
[----:B------:R-:W3:Y:S04]  /*0410*/  LDG.E R13, desc[UR4][R4.64+0x4] ;  /* 0x00000404040d7981 */ /* 0x000ee8000c1e1900 */
[----:B------:R-:W4:Y:S01]  /*0420*/  LDG.E R15, desc[UR4][R6.64] ;  /* 0x00000004060f7981 */ /* 0x000f22000c1e1900 */
[----:B--2---:R-:W-:-:S04]  /*0430*/  FADD R0, R0, R11 ;  /* 0x0000000b00007221 */ /* 0x004fc80000000000 */
[----:B---3--:R-:W-:-:S04]  /*0440*/  FADD R0, R0, R13 ;  /* 0x0000000d00007221 */ /* 0x008fc80000000000 */
[----:B----4-:R-:W-:-:S04]  /*0450*/  FADD R0, R0, R15 ;  /* 0x0000000f00007221 */ /* 0x010fc80000000000 */
[----:B------:R-:W-:-:S07]  /*0460*/  FMUL R11, R0, 0.25 ;  /* 0x3e800000000b7820 */ /* 0x000fce0000400000 */
.L_x_3:
[----:B------:R-:W-:Y:S05]  /*0470*/  BSYNC.RECONVERGENT B0 ;  /* 0x0000000000007941 */ /* 0x000fea0003800200 */
.L_x_2:
[----:B------:R-:W-:Y:S06]  /*0480*/  BAR.SYNC.DEFER_BLOCKING 0x0 ;  /* 0x0000000000007b1d */ /* 0x000fec0000010000 */
[----:B------:R-:W-:Y:S01]  /*0490*/  BSSY.RECONVERGENT B0, `(.L_x_4) ;  /* 0x000000c000007945 */ /* 0x000fe20003800200 */
[----:B------:R2:W-:Y:S01]  /*04a0*/  STG.E desc[UR4][R8.64], R11 ;  /* 0x0000000b08007986 */ /* 0x0005e2000c101904 */
[----:B------:R-:W-:Y:S06]  /*04b0*/  BAR.SYNC.DEFER_BLOCKING 0x0 ;  /* 0x0000000000007b1d */ /* 0x000fec0000010000 */
[----:B------:R-:W-:Y:S05]  /*04c0*/  @!P0 BRA `(.L_x_5) ;  /* 0x0000000000208947 */ /* 0x000fea0003800000 */
[----:B------:R-:W3:Y:S04]  /*04d0*/  LDG.E R0, desc[UR4][R2.64+-0x28] ;  /* 0xffffd80402007981 */ /* 0x000ee8000c1e1900 */
[----:B012---:R-:W3:Y:S04]  /*04e0*/  LDG.E R11, desc[UR4][R2.64+0x28] ;  /* 0x00002804020b7981 */ /* 0x007ee8000c1e1900 */
[----:B------:R-:W2:Y:S04]  /*04f0*/  LDG.E R13, desc[UR4][R4.64+0x4] ;  /* 0x00000404040d7981 */ /* 0x000ea8000c1e1900 */
[----:B------:R-:W4:Y:S01]  /*0500*/  LDG.E R15, desc[UR4][R6.64] ;  /* 0x00000004060f7981 */ /* 0x000f22000c1e1900 */
[----:B---3--:R-:W-:-:S04]  /*0510*/  FADD R0, R0, R11 ;  /* 0x0000000b00007221 */ /* 0x008fc80000000000 */
[----:B--2---:R-:W-:-:S04]  /*0520*/  FADD R0, R0, R13 ;  /* 0x0000000d00007221 */ /* 0x004fc80000000000 */
[----:B----4-:R-:W-:-:S04]  /*0530*/  FADD R0, R0, R15 ;  /* 0x0000000f00007221 */ /* 0x010fc80000000000 */
[----:B------:R-:W-:-:S07]  /*0540*/  FMUL R11, R0, 0.25 ;  /* 0x3e800000000b7820 */ /* 0x000fce0000400000 */
.L_x_5:
[----:B------:R-:W-:Y:S05]  /*0550*/  BSYNC.RECONVERGENT B0 ;  /* 0x0000000000007941 */ /* 0x000fea0003800200 */
.L_x_4:
[----:B------:R-:W-:Y:S06]  /*0560*/  BAR.SYNC.DEFER_BLOCKING 0x0 ;  /* 0x0000000000007b1d */ /* 0x000fec0000010000 */
[----:B------:R-:W-:Y:S01]  /*0570*/  BSSY.RECONVERGENT B0, `(.L_x_6) ;  /* 0x000000c000007945 */ /* 0x000fe20003800200 */
[----:B------:R3:W-:Y:S01]  /*0580*/  STG.E desc[UR4][R8.64], R11 ;  /* 0x0000000b08007986 */ /* 0x0007e2000c101904 */
[----:B------:R-:W-:Y:S06]  /*0590*/  BAR.SYNC.DEFER_BLOCKING 0x0 ;  /* 0x0000000000007b1d */ /* 0x000fec0000010000 */
[----:B------:R-:W-:Y:S05]  /*05a0*/  @!P0 BRA `(.L_x_7) ;  /* 0x0000000000208947 */ /* 0x000fea0003800000 */
[----:B------:R-:W4:Y:S04]  /*05b0*/  LDG.E R0, desc[UR4][R2.64+-0x28] ;  /* 0xffffd80402007981 */ /* 0x000f28000c1e1900 */
[----:B0123--:R-:W4:Y:S04]  /*05c0*/  LDG.E R11, desc[UR4][R2.64+0x28] ;  /* 0x00002804020b7981 */ /* 0x00ff28000c1e1900 */
[----:B------:R-:W2:Y:S04]  /*05d0*/  LDG.E R13, desc[UR4][R4.64+0x4] ;  /* 0x00000404040d7981 */ /* 0x000ea8000c1e1900 */
[----:B------:R-:W3:Y:S01]  /*05e0*/  LDG.E R15, desc[UR4][R6.64] ;  /* 0x00000004060f7981 */ /* 0x000ee2000c1e1900 */
[----:B----4-:R-:W-:-:S04]  /*05f0*/  FADD R0, R0, R11 ;  /* 0x0000000b00007221 */ /* 0x010fc80000000000 */
[----:B--2---:R-:W-:-:S04]  /*0600*/  FADD R0, R0, R13 ;  /* 0x0000000d00007221 */ /* 0x004fc80000000000 */
[----:B---3--:R-:W-:-:S04]  /*0610*/  FADD R0, R0, R15 ;  /* 0x0000000f00007221 */ /* 0x008fc80000000000 */
[----:B------:R-:W-:-:S07]  /*0620*/  FMUL R11, R0, 0.25 ;  /* 0x3e800000000b7820 */ /* 0x000fce0000400000 */
.L_x_7:
[----:B------:R-:W-:Y:S05]  /*0630*/  BSYNC.RECONVERGENT B0 ;  /* 0x0000000000007941 */ /* 0x000fea0003800200 */
.L_x_6:
[----:B------:R-:W-:Y:S06]  /*0640*/  BAR.SYNC.DEFER_BLOCKING 0x0 ;  /* 0x0000000000007b1d */ /* 0x000fec0000010000 */
[----:B------:R-:W-:Y:S01]  /*0650*/  BSSY.RECONVERGENT B0, `(.L_x_8) ;  /* 0x000000c000007945 */ /* 0x000fe20003800200 */
[----:B------:R4:W-:Y:S01]  /*0660*/  STG.E desc[UR4][R8.64], R11 ;  /* 0x0000000b08007986 */ /* 0x0009e2000c101904 */
[----:B------:R-:W-:Y:S06]  /*0670*/  BAR.SYNC.DEFER_BLOCKING 0x0 ;  /* 0x0000000000007b1d */ /* 0x000fec0000010000 */
[----:B------:R-:W-:Y:S05]  /*0680*/  @!P0 BRA `(.L_x_9) ;  /* 0x0000000000208947 */ /* 0x000fea0003800000 */
[----:B------:R-:W5:Y:S04]  /*0690*/  LDG.E R0, desc[UR4][R2.64+-0x28] ;  /* 0xffffd80402007981 */ /* 0x000f68000c1e1900 */
[----:B01234-:R-:W5:Y:S04]  /*06a0*/  LDG.E R11, desc[UR4][R2.64+0x28] ;  /* 0x00002804020b7981 */ /* 0x01ff68000c1e1900 */
[----:B------:R-:W2:Y:S04]  /*06b0*/  LDG.E R13, desc[UR4][R4.64+0x4] ;  /* 0x00000404040d7981 */ /* 0x000ea8000c1e1900 */
[----:B------:R-:W3:Y:S01]  /*06c0*/  LDG.E R15, desc[UR4][R6.64] ;  /* 0x00000004060f7981 */ /* 0x000ee2000c1e1900 */
[----:B-----5:R-:W-:-:S04]  /*06d0*/  FADD R0, R0, R11 ;  /* 0x0000000b00007221 */ /* 0x020fc80000000000 */
[----:B--2---:R-:W-:-:S04]  /*06e0*/  FADD R0, R0, R13 ;  /* 0x0000000d00007221 */ /* 0x004fc80000000000 */
[----:B---3--:R-:W-:-:S04]  /*06f0*/  FADD R0, R0, R15 ;  /* 0x0000000f00007221 */ /* 0x008fc80000000000 */
[----:B------:R-:W-:-:S07]  /*0700*/  FMUL R11, R0, 0.25 ;  /* 0x3e800000000b7820 */ /* 0x000fce0000400000 */
.L_x_9:
[----:B------:R-:W-:Y:S05]  /*0710*/  BSYNC.RECONVERGENT B0 ;  /* 0x0000000000007941 */ /* 0x000fea0003800200 */
.L_x_8:
        /* <DEDUP_REMOVED lines=13> */
.L_x_11:
[----:B------:R-:W-:Y:S05]  /*07f0*/  BSYNC.RECONVERGENT B0 ;  /* 0x0000000000007941 */ /* 0x000fea0003800200 */
.L_x_10:
        /* <DEDUP_REMOVED lines=13> */
.L_x_13:
[----:B------:R-:W-:Y:S05]  /*08d0*/  BSYNC.RECONVERGENT B0 ;  /* 0x0000000000007941 */ /* 0x000fea0003800200 */
.L_x_12:
        /* <DEDUP_REMOVED lines=13> */
.L_x_15:
[----:B------:R-:W-:Y:S05]  /*09b0*/  BSYNC.RECONVERGENT B0 ;  /* 0x0000000000007941 */ /* 0x000fea0003800200 */
.L_x_14:
        /* <DEDUP_REMOVED lines=13> */
.L_x_17:
[----:B------:R-:W-:Y:S05]  /*0a90*/  BSYNC.RECONVERGENT B0 ;  /* 0x0000000000007941 */ /* 0x000fea0003800200 */
.L_x_16:
        /* <DEDUP_REMOVED lines=13> */
.L_x_19:
[----:B------:R-:W-:Y:S05]  /*0b70*/  BSYNC.RECONVERGENT B0 ;  /* 0x0000000000007941 */ /* 0x000fea0003800200 */
.L_x_18:
        /* <DEDUP_REMOVED lines=13> */
.L_x_21:
[----:B------:R-:W-:Y:S05]  /*0c50*/  BSYNC.RECONVERGENT B0 ;  /* 0x0000000000007941 */ /* 0x000fea0003800200 */
.L_x_20:
        /* <DEDUP_REMOVED lines=13> */
.L_x_23:
[----:B------:R-:W-:Y:S05]  /*0d30*/  BSYNC.RECONVERGENT B0 ;  /* 0x0000000000007941 */ /* 0x000fea0003800200 */
.L_x_22:
        /* <DEDUP_REMOVED lines=13> */
.L_x_25:
[----:B------:R-:W-:Y:S05]  /*0e10*/  BSYNC.RECONVERGENT B0 ;  /* 0x0000000000007941 */ /* 0x000fea0003800200 */
.L_x_24:
        /* <DEDUP_REMOVED lines=13> */
.L_x_27:
[----:B------:R-:W-:Y:S05]  /*0ef0*/  BSYNC.RECONVERGENT B0 ;  /* 0x0000000000007941 */ /* 0x000fea0003800200 */
.L_x_26:
        /* <DEDUP_REMOVED lines=13> */
.L_x_29:
[----:B------:R-:W-:Y:S05]  /*0fd0*/  BSYNC.RECONVERGENT B0 ;  /* 0x0000000000007941 */ /* 0x000fea0003800200 */
.L_x_28:
        /* <DEDUP_REMOVED lines=13> */
.L_x_31:
[----:B------:R-:W-:Y:S05]  /*10b0*/  BSYNC.RECONVERGENT B0 ;  /* 0x0000000000007941 */ /* 0x000fea0003800200 */
.L_x_30:
        /* <DEDUP_REMOVED lines=13> */
.L_x_33:
[----:B------:R-:W-:Y:S05]  /*1190*/  BSYNC.RECONVERGENT B0 ;  /* 0x0000000000007941 */ /* 0x000fea0003800200 */
.L_x_32:
        /* <DEDUP_REMOVED lines=13> */
.L_x_35:
[----:B------:R-:W-:Y:S05]  /*1270*/  BSYNC.RECONVERGENT B0 ;  /* 0x0000000000007941 */ /* 0x000fea0003800200 */
.L_x_34:
        /* <DEDUP_REMOVED lines=13> */
.L_x_37:
[----:B------:R-:W-:Y:S05]  /*1350*/  BSYNC.RECONVERGENT B0 ;  /* 0x0000000000007941 */ /* 0x000fea0003800200 */
.L_x_36:
        /* <DEDUP_REMOVED lines=13> */
.L_x_39:
[----:B------:R-:W-:Y:S05]  /*1430*/  BSYNC.RECONVERGENT B0 ;  /* 0x0000000000007941 */ /* 0x000fea0003800200 */
.L_x_38:
        /* <DEDUP_REMOVED lines=13> */
.L_x_41:
[----:B------:R-:W-:Y:S05]  /*1510*/  BSYNC.RECONVERGENT B0 ;  /* 0x0000000000007941 */ /* 0x000fea0003800200 */
.L_x_40:
        /* <DEDUP_REMOVED lines=13> */
.L_x_43:
[----:B------:R-:W-:Y:S05]  /*15f0*/  BSYNC.RECONVERGENT B0 ;  /* 0x0000000000007941 */ /* 0x000fea0003800200 */
.L_x_42:
        /* <DEDUP_REMOVED lines=13> */
.L_x_45:
[----:B------:R-:W-:Y:S05]  /*16d0*/  BSYNC.RECONVERGENT B0 ;  /* 0x0000000000007941 */ /* 0x000fea0003800200 */
.L_x_44:
        /* <DEDUP_REMOVED lines=13> */
.L_x_47:
[----:B------:R-:W-:Y:S05]  /*17b0*/  BSYNC.RECONVERGENT B0 ;  /* 0x0000000000007941 */ /* 0x000fea0003800200 */
.L_x_46:
        /* <DEDUP_REMOVED lines=13> */
.L_x_49:
[----:B------:R-:W-:Y:S05]  /*1890*/  BSYNC.RECONVERGENT B0 ;  /* 0x0000000000007941 */ /* 0x000fea0003800200 */
.L_x_48:
        /* <DEDUP_REMOVED lines=13> */
.L_x_51:
[----:B------:R-:W-:Y:S05]  /*1970*/  BSYNC.RECONVERGENT B0 ;  /* 0x0000000000007941 */ /* 0x000fea0003800200 */
.L_x_50:
        /* <DEDUP_REMOVED lines=13> */
.L_x_53:
[----:B------:R-:W-:Y:S05]  /*1a50*/  BSYNC.RECONVERGENT B0 ;  /* 0x0000000000007941 */ /* 0x000fea0003800200 */
.L_x_52:
        /* <DEDUP_REMOVED lines=13> */
.L_x_55:
[----:B------:R-:W-:Y:S05]  /*1b30*/  BSYNC.RECONVERGENT B0 ;  /* 0x0000000000007941 */ /* 0x000fea0003800200 */
.L_x_54:
        /* <DEDUP_REMOVED lines=13> */
.L_x_57:
[----:B------:R-:W-:Y:S05]  /*1c10*/  BSYNC.RECONVERGENT B0 ;  /* 0x0000000000007941 */ /* 0x000fea0003800200 */
.L_x_56:
        /* <DEDUP_REMOVED lines=13> */
.L_x_59:
[----:B------:R-:W-:Y:S05]  /*1cf0*/  BSYNC.RECONVERGENT B0 ;  /* 0x0000000000007941 */ /* 0x000fea0003800200 */
.L_x_58:
        /* <DEDUP_REMOVED lines=13> */
.L_x_61:
[----:B------:R-:W-:Y:S05]  /*1dd0*/  BSYNC.RECONVERGENT B0 ;  /* 0x0000000000007941 */ /* 0x000fea0003800200 */
.L_x_60:
        /* <DEDUP_REMOVED lines=13> */
.L_x_63:
[----:B------:R-:W-:Y:S05]  /*1eb0*/  BSYNC.RECONVERGENT B0 ;  /* 0x0000000000007941 */ /* 0x000fea0003800200 */
.L_x_62:
        /* <DEDUP_REMOVED lines=13> */
.L_x_65:
[----:B------:R-:W-:Y:S05]  /*1f90*/  BSYNC.RECONVERGENT B0 ;  /* 0x0000000000007941 */ /* 0x000fea0003800200 */
.L_x_64:
        /* <DEDUP_REMOVED lines=13> */
.L_x_67:
[----:B------:R-:W-:Y:S05]  /*2070*/  BSYNC.RECONVERGENT B0 ;  /* 0x0000000000007941 */ /* 0x000fea0003800200 */
.L_x_66:
        /* <DEDUP_REMOVED lines=13> */
.L_x_69:
[----:B------:R-:W-:Y:S05]  /*2150*/  BSYNC.RECONVERGENT B0 ;  /* 0x0000000000007941 */ /* 0x000fea0003800200 */
.L_x_68:
        /* <DEDUP_REMOVED lines=13> */
.L_x_71:
[----:B------:R-:W-:Y:S05]  /*2230*/  BSYNC.RECONVERGENT B0 ;  /* 0x0000000000007941 */ /* 0x000fea0003800200 */
.L_x_70:
        /* <DEDUP_REMOVED lines=13> */
.L_x_73:
[----:B------:R-:W-:Y:S05]  /*2310*/  BSYNC.RECONVERGENT B0 ;  /* 0x0000000000007941 */ /* 0x000fea0003800200 */
.L_x_72:
        /* <DEDUP_REMOVED lines=13> */
.L_x_75:
[----:B------:R-:W-:Y:S05]  /*23f0*/  BSYNC.RECONVERGENT B0 ;  /* 0x0000000000007941 */ /* 0x000fea0003800200 */
.L_x_74:
        /* <DEDUP_REMOVED lines=13> */
.L_x_77:
[----:B------:R-:W-:Y:S05]  /*24d0*/  BSYNC.RECONVERGENT B0 ;  /* 0x0000000000007941 */ /* 0x000fea0003800200 */
.L_x_76:
        /* <DEDUP_REMOVED lines=13> */
.L_x_79:
[----:B------:R-:W-:Y:S05]  /*25b0*/  BSYNC.RECONVERGENT B0 ;  /* 0x0000000000007941 */ /* 0x000fea0003800200 */
.L_x_78:
        /* <DEDUP_REMOVED lines=13> */
.L_x_81:
[----:B------:R-:W-:Y:S05]  /*2690*/  BSYNC.RECONVERGENT B0 ;  /* 0x0000000000007941 */ /* 0x000fea0003800200 */
.L_x_80:
        /* <DEDUP_REMOVED lines=13> */
.L_x_83:
[----:B------:R-:W-:Y:S05]  /*2770*/  BSYNC.RECONVERGENT B0 ;  /* 0x0000000000007941 */ /* 0x000fea0003800200 */
.L_x_82:
        /* <DEDUP_REMOVED lines=13> */
.L_x_85:
[----:B------:R-:W-:Y:S05]  /*2850*/  BSYNC.RECONVERGENT B0 ;  /* 0x0000000000007941 */ /* 0x000fea0003800200 */
.L_x_84:
        /* <DEDUP_REMOVED lines=13> */
.L_x_87:
[----:B------:R-:W-:Y:S05]  /*2930*/  BSYNC.RECONVERGENT B0 ;  /* 0x0000000000007941 */ /* 0x000fea0003800200 */
.L_x_86:
        /* <DEDUP_REMOVED lines=13> */
.L_x_89:
[----:B------:R-:W-:Y:S05]  /*2a10*/  BSYNC.RECONVERGENT B0 ;  /* 0x0000000000007941 */ /* 0x000fea0003800200 */
.L_x_88:
        /* <DEDUP_REMOVED lines=13> */
.L_x_91:
[----:B------:R-:W-:Y:S05]  /*2af0*/  BSYNC.RECONVERGENT B0 ;  /* 0x0000000000007941 */ /* 0x000fea0003800200 */
.L_x_90:
        /* <DEDUP_REMOVED lines=13> */
.L_x_93:
[----:B------:R-:W-:Y:S05]  /*2bd0*/  BSYNC.RECONVERGENT B0 ;  /* 0x0000000000007941 */ /* 0x000fea0003800200 */
.L_x_92:
        /* <DEDUP_REMOVED lines=13> */
.L_x_95:
[----:B------:R-:W-:Y:S05]  /*2cb0*/  BSYNC.RECONVERGENT B0 ;  /* 0x0000000000007941 */ /* 0x000fea0003800200 */
.L_x_94:
        /* <DEDUP_REMOVED lines=13> */
.L_x_97:
[----:B------:R-:W-:Y:S05]  /*2d90*/  BSYNC.RECONVERGENT B0 ;  /* 0x0000000000007941 */ /* 0x000fea0003800200 */
.L_x_96:
        /* <DEDUP_REMOVED lines=13> */
.L_x_99:
[----:B------:R-:W-:Y:S05]  /*2e70*/  BSYNC.RECONVERGENT B0 ;  /* 0x0000000000007941 */ /* 0x000fea0003800200 */
.L_x_98:
        /* <DEDUP_REMOVED lines=13> */
.L_x_101:
[----:B------:R-:W-:Y:S05]  /*2f50*/  BSYNC.RECONVERGENT B0 ;  /* 0x0000000000007941 */ /* 0x000fea0003800200 */
.L_x_100:
        /* <DEDUP_REMOVED lines=13> */
.L_x_103:
[----:B------:R-:W-:Y:S05]  /*3030*/  BSYNC.RECONVERGENT B0 ;  /* 0x0000000000007941 */ /* 0x000fea0003800200 */
.L_x_102:
        /* <DEDUP_REMOVED lines=13> */
.L_x_105:
[----:B------:R-:W-:Y:S05]  /*3110*/  BSYNC.RECONVERGENT B0 ;  /* 0x0000000000007941 */ /* 0x000fea0003800200 */
.L_x_104:
        /* <DEDUP_REMOVED lines=13> */
.L_x_107:
[----:B------:R-:W-:Y:S05]  /*31f0*/  BSYNC.RECONVERGENT B0 ;  /* 0x0000000000007941 */ /* 0x000fea0003800200 */
.L_x_106:
        /* <DEDUP_REMOVED lines=13> */
.L_x_109:
[----:B------:R-:W-:Y:S05]  /*32d0*/  BSYNC.RECONVERGENT B0 ;  /* 0x0000000000007941 */ /* 0x000fea0003800200 */
.L_x_108:
        /* <DEDUP_REMOVED lines=13> */
.L_x_111:
[----:B------:R-:W-:Y:S05]  /*33b0*/  BSYNC.RECONVERGENT B0 ;  /* 0x0000000000007941 */ /* 0x000fea0003800200 */
.L_x_110:
        /* <DEDUP_REMOVED lines=13> */
.L_x_113:
[----:B------:R-:W-:Y:S05]  /*3490*/  BSYNC.RECONVERGENT B0 ;  /* 0x0000000000007941 */ /* 0x000fea0003800200 */
.L_x_112:
        /* <DEDUP_REMOVED lines=13> */
.L_x_115:
[----:B------:R-:W-:Y:S05]  /*3570*/  BSYNC.RECONVERGENT B0 ;  /* 0x0000000000007941 */ /* 0x000fea0003800200 */
.L_x_114:
        /* <DEDUP_REMOVED lines=13> */
.L_x_117:
[----:B------:R-:W-:Y:S05]  /*3650*/  BSYNC.RECONVERGENT B0 ;  /* 0x0000000000007941 */ /* 0x000fea0003800200 */
.L_x_116:
        /* <DEDUP_REMOVED lines=13> */
.L_x_119:
[----:B------:R-:W-:Y:S05]  /*3730*/  BSYNC.RECONVERGENT B0 ;  /* 0x0000000000007941 */ /* 0x000fea0003800200 */
.L_x_118:
        /* <DEDUP_REMOVED lines=13> */
.L_x_121:
[----:B------:R-:W-:Y:S05]  /*3810*/  BSYNC.RECONVERGENT B0 ;  /* 0x0000000000007941 */ /* 0x000fea0003800200 */
.L_x_120:
        /* <DEDUP_REMOVED lines=13> */
.L_x_123:
[----:B------:R-:W-:Y:S05]  /*38f0*/  BSYNC.RECONVERGENT B0 ;  /* 0x0000000000007941 */ /* 0x000fea0003800200 */
.L_x_122:
        /* <DEDUP_REMOVED lines=13> */
.L_x_125:
[----:B------:R-:W-:Y:S05]  /*39d0*/  BSYNC.RECONVERGENT B0 ;  /* 0x0000000000007941 */ /* 0x000fea0003800200 */
.L_x_124:
        /* <DEDUP_REMOVED lines=13> */
.L_x_127:
[----:B------:R-:W-:Y:S05]  /*3ab0*/  BSYNC.RECONVERGENT B0 ;  /* 0x0000000000007941 */ /* 0x000fea0003800200 */
.L_x_126:
        /* <DEDUP_REMOVED lines=13> */
.L_x_129:
[----:B------:R-:W-:Y:S05]  /*3b90*/  BSYNC.RECONVERGENT B0 ;  /* 0x0000000000007941 */ /* 0x000fea0003800200 */
.L_x_128:
        /* <DEDUP_REMOVED lines=13> */
.L_x_131:
[----:B------:R-:W-:Y:S05]  /*3c70*/  BSYNC.RECONVERGENT B0 ;  /* 0x0000000000007941 */ /* 0x000fea0003800200 */
.L_x_130:
        /* <DEDUP_REMOVED lines=13> */
.L_x_133:
[----:B------:R-:W-:Y:S05]  /*3d50*/  BSYNC.RECONVERGENT B0 ;  /* 0x0000000000007941 */ /* 0x000fea0003800200 */
.L_x_132:
        /* <DEDUP_REMOVED lines=13> */
.L_x_135:
[----:B------:R-:W-:Y:S05]  /*3e30*/  BSYNC.RECONVERGENT B0 ;  /* 0x0000000000007941 */ /* 0x000fea0003800200 */
.L_x_134:
        /* <DEDUP_REMOVED lines=13> */
.L_x_137:
[----:B------:R-:W-:Y:S05]  /*3f10*/  BSYNC.RECONVERGENT B0 ;  /* 0x0000000000007941 */ /* 0x000fea0003800200 */
.L_x_136:
        /* <DEDUP_REMOVED lines=13> */
.L_x_139:
[----:B------:R-:W-:Y:S05]  /*3ff0*/  BSYNC.RECONVERGENT B0 ;  /* 0x0000000000007941 */ /* 0x000fea0003800200 */
.L_x_138:
        /* <DEDUP_REMOVED lines=13> */
.L_x_141:
[----:B------:R-:W-:Y:S05]  /*40d0*/  BSYNC.RECONVERGENT B0 ;  /* 0x0000000000007941 */ /* 0x000fea0003800200 */
.L_x_140:
        /* <DEDUP_REMOVED lines=13> */
.L_x_143:
[----:B------:R-:W-:Y:S05]  /*41b0*/  BSYNC.RECONVERGENT B0 ;  /* 0x0000000000007941 */ /* 0x000fea0003800200 */
.L_x_142:
        /* <DEDUP_REMOVED lines=13> */
.L_x_145:
[----:B------:R-:W-:Y:S05]  /*4290*/  BSYNC.RECONVERGENT B0 ;  /* 0x0000000000007941 */ /* 0x000fea0003800200 */
.L_x_144:
        /* <DEDUP_REMOVED lines=13> */
.L_x_147:
[----:B------:R-:W-:Y:S05]  /*4370*/  BSYNC.RECONVERGENT B0 ;  /* 0x0000000000007941 */ /* 0x000fea0003800200 */
.L_x_146:
        /* <DEDUP_REMOVED lines=13> */
.L_x_149:
[----:B------:R-:W-:Y:S05]  /*4450*/  BSYNC.RECONVERGENT B0 ;  /* 0x0000000000007941 */ /* 0x000fea0003800200 */
.L_x_148:
        /* <DEDUP_REMOVED lines=13> */
.L_x_151:
[----:B------:R-:W-:Y:S05]  /*4530*/  BSYNC.RECONVERGENT B0 ;  /* 0x0000000000007941 */ /* 0x000fea0003800200 */
.L_x_150:
        /* <DEDUP_REMOVED lines=13> */
.L_x_153:
[----:B------:R-:W-:Y:S05]  /*4610*/  BSYNC.RECONVERGENT B0 ;  /* 0x0000000000007941 */ /* 0x000fea0003800200 */
.L_x_152:
        /* <DEDUP_REMOVED lines=13> */
.L_x_155:
[----:B------:R-:W-:Y:S05]  /*46f0*/  BSYNC.RECONVERGENT B0 ;  /* 0x0000000000007941 */ /* 0x000fea0003800200 */
.L_x_154:
        /* <DEDUP_REMOVED lines=13> */
.L_x_157:
[----:B------:R-:W-:Y:S05]  /*47d0*/  BSYNC.RECONVERGENT B0 ;  /* 0x0000000000007941 */ /* 0x000fea0003800200 */
.L_x_156:
        /* <DEDUP_REMOVED lines=13> */
.L_x_159:
[----:B------:R-:W-:Y:S05]  /*48b0*/  BSYNC.RECONVERGENT B0 ;  /* 0x0000000000007941 */ /* 0x000fea0003800200 */
.L_x_158:
        /* <DEDUP_REMOVED lines=13> */
.L_x_161:
[----:B------:R-:W-:Y:S05]  /*4990*/  BSYNC.RECONVERGENT B0 ;  /* 0x0000000000007941 */ /* 0x000fea0003800200 */
.L_x_160:
        /* <DEDUP_REMOVED lines=13> */
.L_x_163:
[----:B------:R-:W-:Y:S05]  /*4a70*/  BSYNC.RECONVERGENT B0 ;  /* 0x0000000000007941 */ /* 0x000fea0003800200 */
.L_x_162:
        /* <DEDUP_REMOVED lines=13> */
.L_x_165:
[----:B------:R-:W-:Y:S05]  /*4b50*/  BSYNC.RECONVERGENT B0 ;  /* 0x0000000000007941 */ /* 0x000fea0003800200 */
.L_x_164:
        /* <DEDUP_REMOVED lines=13> */
.L_x_167:
[----:B------:R-:W-:Y:S05]  /*4c30*/  BSYNC.RECONVERGENT B0 ;  /* 0x0000000000007941 */ /* 0x000fea0003800200 */
.L_x_166:
        /* <DEDUP_REMOVED lines=13> */
.L_x_169:
[----:B------:R-:W-:Y:S05]  /*4d10*/  BSYNC.RECONVERGENT B0 ;  /* 0x0000000000007941 */ /* 0x000fea0003800200 */
.L_x_168:
        /* <DEDUP_REMOVED lines=13> */
.L_x_171:
[----:B------:R-:W-:Y:S05]  /*4df0*/  BSYNC.RECONVERGENT B0 ;  /* 0x0000000000007941 */ /* 0x000fea0003800200 */
.L_x_170:
        /* <DEDUP_REMOVED lines=13> */
.L_x_173:
[----:B------:R-:W-:Y:S05]  /*4ed0*/  BSYNC.RECONVERGENT B0 ;  /* 0x0000000000007941 */ /* 0x000fea0003800200 */
.L_x_172:
        /* <DEDUP_REMOVED lines=13> */
.L_x_175:
[----:B------:R-:W-:Y:S05]  /*4fb0*/  BSYNC.RECONVERGENT B0 ;  /* 0x0000000000007941 */ /* 0x000fea0003800200 */
.L_x_174:
        /* <DEDUP_REMOVED lines=13> */
.L_x_177:
[----:B------:R-:W-:Y:S05]  /*5090*/  BSYNC.RECONVERGENT B0 ;  /* 0x0000000000007941 */ /* 0x000fea0003800200 */
.L_x_176:
        /* <DEDUP_REMOVED lines=13> */
.L_x_179:
[----:B------:R-:W-:Y:S05]  /*5170*/  BSYNC.RECONVERGENT B0 ;  /* 0x0000000000007941 */ /* 0x000fea0003800200 */
.L_x_178:
        /* <DEDUP_REMOVED lines=13> */
.L_x_181:
[----:B------:R-:W-:Y:S05]  /*5250*/  BSYNC.RECONVERGENT B0 ;  /* 0x0000000000007941 */ /* 0x000fea0003800200 */
.L_x_180:
        /* <DEDUP_REMOVED lines=13> */
.L_x_183:
[----:B------:R-:W-:Y:S05]  /*5330*/  BSYNC.RECONVERGENT B0 ;  /* 0x0000000000007941 */ /* 0x000fea0003800200 */
.L_x_182:
        /* <DEDUP_REMOVED lines=13> */
.L_x_185:
[----:B------:R-:W-:Y:S05]  /*5410*/  BSYNC.RECONVERGENT B0 ;  /* 0x0000000000007941 */ /* 0x000fea0003800200 */
.L_x_184:
        /* <DEDUP_REMOVED lines=13> */
.L_x_187:
[----:B------:R-:W-:Y:S05]  /*54f0*/  BSYNC.RECONVERGENT B0 ;  /* 0x0000000000007941 */ /* 0x000fea0003800200 */
.L_x_186:
        /* <DEDUP_REMOVED lines=13> */
.L_x_189:
[----:B------:R-:W-:Y:S05]  /*55d0*/  BSYNC.RECONVERGENT B0 ;  /* 0x0000000000007941 */ /* 0x000fea0003800200 */
.L_x_188:
        /* <DEDUP_REMOVED lines=13> */
.L_x_191:
[----:B------:R-:W-:Y:S05]  /*56b0*/  BSYNC.RECONVERGENT B0 ;  /* 0x0000000000007941 */ /* 0x000fea0003800200 */
.L_x_190:
        /* <DEDUP_REMOVED lines=13> */
.L_x_193:
[----:B------:R-:W-:Y:S05]  /*5790*/  BSYNC.RECONVERGENT B0 ;  /* 0x0000000000007941 */ /* 0x000fea0003800200 */
.L_x_192:
        /* <DEDUP_REMOVED lines=13> */
.L_x_195:
[----:B------:R-:W-:Y:S05]  /*5870*/  BSYNC.RECONVERGENT B0 ;  /* 0x0000000000007941 */ /* 0x000fea0003800200 */
.L_x_194:
[----:B------:R-:W-:Y:S06]  /*5880*/  BAR.SYNC.DEFER_BLOCKING 0x0 ;  /* 0x0000000000007b1d */ /* 0x000fec0000010000 */
[----:B------:R-:W-:Y:S01]  /*5890*/  BSSY.RECONVERGENT B0, `(.L_x_196) ;  /* 0x000000c000007945 */ /* 0x000fe20003800200 */
[----:B------:R0:W-:Y:S01]  /*58a0*/  STG.E desc[UR4][R8.64], R11 ;  /* 0x0000000b08007986 */ /* 0x0001e2000c101904 */
[----:B------:R-:W-:Y:S06]  /*58b0*/  BAR.SYNC.DEFER_BLOCKING 0x0 ;  /* 0x0000000000007b1d */ /* 0x000fec0000010000 */
[----:B------:R-:W-:Y:S05]  /*58c0*/  @!P0 BRA `(.L_x_197) ;  /* 0x0000000000208947 */ /* 0x000fea0003800000 */
[----:B01234-:R-:W2:Y:S04]  /*58d0*/  LDG.E R11, desc[UR4][R2.64+0x28] ;  /* 0x00002804020b7981 */ /* 0x01fea8000c1e1900 */
[----:B------:R-:W2:Y:S04]  /*58e0*/  LDG.E R0, desc[UR4][R2.64+-0x28] ;  /* 0xffffd80402007981 */ /* 0x000ea8000c1e1900 */
[----:B------:R-:W3:Y:S04]  /*58f0*/  LDG.E R5, desc[UR4][R4.64+0x4] ;  /* 0x0000040404057981 */ /* 0x000ee8000c1e1900 */
[----:B------:R-:W4:Y:S01]  /*5900*/  LDG.E R7, desc[UR4][R6.64] ;  /* 0x0000000406077981 */ /* 0x000f22000c1e1900 */
[----:B--2---:R-:W-:-:S04]  /*5910*/  FADD R0, R0, R11 ;  /* 0x0000000b00007221 */ /* 0x004fc80000000000 */
[----:B---3--:R-:W-:-:S04]  /*5920*/  FADD R0, R0, R5 ;  /* 0x0000000500007221 */ /* 0x008fc80000000000 */
[----:B----4-:R-:W-:-:S04]  /*5930*/  FADD R0, R0, R7 ;  /* 0x0000000700007221 */ /* 0x010fc80000000000 */
[----:B------:R-:W-:-:S07]  /*5940*/  FMUL R11, R0, 0.25 ;  /* 0x3e800000000b7820 */ /* 0x000fce0000400000 */
.L_x_197:
[----:B------:R-:W-:Y:S05]  /*5950*/  BSYNC.RECONVERGENT B0 ;  /* 0x0000000000007941 */ /* 0x000fea0003800200 */
.L_x_196:
[----:B------:R-:W-:Y:S06]  /*5960*/  BAR.SYNC.DEFER_BLOCKING 0x0 ;  /* 0x0000000000007b1d */ /* 0x000fec0000010000 */
[----:B------:R-:W-:Y:S02]  /*5970*/  STG.E desc[UR4][R8.64], R11 ;  /* 0x0000000b08007986 */ /* 0x000fe4000c101904 */
[----:B------:R-:W-:Y:S06]  /*5980*/  BAR.SYNC.DEFER_BLOCKING 0x0 ;  /* 0x0000000000007b1d */ /* 0x000fec0000010000 */
[----:B------:R-:W-:Y:S05]  /*5990*/  EXIT ;  /* 0x000000000000794d */ /* 0x000fea0003800000 */
.L_x_198:
[----:B------:R-:W-:-:S00]  /*59a0*/  BRA `(.L_x_198) ;  /* 0xfffffffc00fc7947 */ /* 0x000fc0000383ffff */
[----:B------:R-:W-:-:S00]  /*59b0*/  NOP ;  /* 0x0000000000007918 */ /* 0x000fc00000000000 */
        /* <DEDUP_REMOVED lines=12> */
.L_x_199:


//--------------------- .nv.shared.reserved.0     --------------------------
	.section	.nv.shared.reserved.0,"aw",@nobits
	.weak		__nv_reservedSMEM_offset_0_alias
	.size		__nv_reservedSMEM_offset_0_alias, 0, 64
	.other		__nv_reservedSMEM_offset_0_alias,@"STO_CUDA_RESERVED_SHARED STV_DEFAULT"
__nv_reservedSMEM_offset_0_alias:
	.zero		0
	.zero		64


//--------------------- .nv.constant0._Z13simulate_roomPf --------------------------
	.section	.nv.constant0._Z13simulate_roomPf,"a",@progbits
	.sectionflags	@""
	.align	4
.nv.constant0._Z13simulate_roomPf:
	.zero		904


//--------------------- SYMBOLS --------------------------

	.type		.nv.reservedSmem.offset0,@object
	.size		.nv.reservedSmem.offset0,0x4
